//
// Generated by NVIDIA NVVM Compiler
//
// Compiler Build ID: CL-36424714
// Cuda compilation tools, release 13.0, V13.0.88
// Based on NVVM 20.0.0
//

.version 9.0
.target sm_100
.address_size 64

	// .globl	_Z6doLoopv
.extern .func  (.param .b32 func_retval0) vprintf
(
	.param .b64 vprintf_param_0,
	.param .b64 vprintf_param_1
)
;
.global .align 1 .b8 $str[29] = {84, 104, 105, 115, 32, 105, 115, 32, 105, 116, 101, 114, 97, 116, 105, 111, 110, 32, 110, 117, 109, 98, 101, 114, 32, 37, 100, 10};

.visible .entry _Z6doLoopv()
{
	.local .align 8 .b8 	__local_depot0[8];
	.reg .b64 	%SP;
	.reg .b64 	%SPL;
	.reg .b32 	%r<4>;
	.reg .b64 	%rd<5>;

	mov.u64 	%SPL, __local_depot0;
	cvta.local.u64 	%SP, %SPL;
	add.u64 	%rd1, %SP, 0;
	add.u64 	%rd2, %SPL, 0;
	mov.u32 	%r1, %tid.x;
	st.local.u32 	[%rd2], %r1;
	mov.u64 	%rd3, $str;
	cvta.global.u64 	%rd4, %rd3;
	{ // callseq 0, 0
	.param .b64 param0;
	st.param.b64 	[param0], %rd4;
	.param .b64 param1;
	st.param.b64 	[param1], %rd1;
	.param .b32 retval0;
	call.uni (retval0), 
	vprintf, 
	(
	param0, 
	param1
	);
	ld.param.b32 	%r2, [retval0];
	} // callseq 0
	ret;

}


// ===== COMPILED SASS (sm_100) =====

	.target	sm_100

	.elftype	@"ET_EXEC"


//--------------------- .note.nv.tkinfo           --------------------------
	.section	.note.nv.tkinfo,"",@"SHT_NOTE"
	.sectionflags	@"SHF_NOTE_NV_TKINFO"
	.tkinfo
        /*0018*/ 	.word	0x00000002
        /*0030*/ 	.string	""
        /*0030*/ 	.string	"ptxas"
        /*0030*/ 	.string	"Cuda compilation tools, release 13.0, V13.0.88"
        /*0030*/ 	.string	"Build cuda_13.0.r13.0/compiler.36424714_0"
        /*0030*/ 	.string	"-arch sm_100 -m 64 "



//--------------------- .note.nv.cuinfo           --------------------------
	.section	.note.nv.cuinfo,"",@"SHT_NOTE"
	.sectionflags	@"SHF_NOTE_NV_CUINFO"
        /*0018*/ 	.short	0x0002
        /*001a*/ 	.short	0x0064
        /*001c*/ 	.short	0x0082
	.zero		2


//--------------------- .nv.info                  --------------------------
	.section	.nv.info,"",@"SHT_CUDA_INFO"
	.align	4


	//----- nvinfo : EIATTR_REGCOUNT
	.align		4
        /*0000*/ 	.byte	0x04, 0x2f
        /*0002*/ 	.short	(.L_2 - .L_1)
	.align		4
.L_1:
        /*0004*/ 	.word	index@(_Z6doLoopv)
        /*0008*/ 	.word	0x00000018


	//----- nvinfo : EIATTR_FRAME_SIZE
	.align		4
.L_2:
        /*000c*/ 	.byte	0x04, 0x11
        /*000e*/ 	.short	(.L_4 - .L_3)
	.align		4
.L_3:
        /*0010*/ 	.word	index@(_Z6doLoopv)
        /*0014*/ 	.word	0x00000008


	//----- nvinfo : EIATTR_MIN_STACK_SIZE
	.align		4
.L_4:
        /*0018*/ 	.byte	0x04, 0x12
        /*001a*/ 	.short	(.L_6 - .L_5)
	.align		4
.L_5:
        /*001c*/ 	.word	index@(_Z6doLoopv)
        /*0020*/ 	.word	0x00000008
.L_6:


//--------------------- .nv.compat                --------------------------
	.section	.nv.compat,"",@"SHT_CUDA_COMPAT_INFO"
	.align	4
        /*0000*/ 	.byte	0x02, 0x09, 0x00, 0x00, 0x02, 0x02, 0x01, 0x00, 0x02, 0x05, 0x05, 0x00, 0x03, 0x07, 0x01, 0x01
        /*0010*/ 	.byte	0x02, 0x03, 0x00, 0x00, 0x02, 0x06, 0x01, 0x00, 0x04, 0x0b, 0x08, 0x00, 0x09, 0x00, 0x00, 0x00
        /*0020*/ 	.byte	0x00, 0x00, 0x00, 0x00


//--------------------- .nv.info._Z6doLoopv       --------------------------
	.section	.nv.info._Z6doLoopv,"",@"SHT_CUDA_INFO"
	.sectionflags	@""
	.align	4


	//----- nvinfo : EIATTR_CUDA_API_VERSION
	.align		4
        /*0000*/ 	.byte	0x04, 0x37
        /*0002*/ 	.short	(.L_8 - .L_7)
.L_7:
        /*0004*/ 	.word	0x00000082


	//----- nvinfo : EIATTR_SPARSE_MMA_MASK
	.align		4
.L_8:
        /*0008*/ 	.byte	0x03, 0x50
        /*000a*/ 	.short	0x0000


	//----- nvinfo : EIATTR_MAXREG_COUNT
	.align		4
        /*000c*/ 	.byte	0x03, 0x1b
        /*000e*/ 	.short	0x00ff


	//----- nvinfo : EIATTR_EXTERNS
	.align		4
        /*0010*/ 	.byte	0x04, 0x0f
        /*0012*/ 	.short	(.L_10 - .L_9)


	//   ....[0]....
	.align		4
.L_9:
        /*0014*/ 	.word	index@(vprintf)


	//----- nvinfo : EIATTR_MERCURY_ISA_VERSION
	.align		4
.L_10:
        /*0018*/ 	.byte	0x03, 0x5f
        /*001a*/ 	.short	0x0101


	//----- nvinfo : EIATTR_VRC_CTA_INIT_COUNT
	.align		4
        /*001c*/ 	.byte	0x02, 0x4a
	.zero		1
	.zero		1


	//----- nvinfo : EIATTR_SYSCALL_OFFSETS
	.align		4
        /*0020*/ 	.byte	0x04, 0x46
        /*0022*/ 	.short	(.L_12 - .L_11)


	//   ....[0]....
.L_11:
        /*0024*/ 	.word	0x000000e0


	//----- nvinfo : EIATTR_EXIT_INSTR_OFFSETS
	.align		4
.L_12:
        /*0028*/ 	.byte	0x04, 0x1c
        /*002a*/ 	.short	(.L_14 - .L_13)


	//   ....[0]....
.L_13:
        /*002c*/ 	.word	0x000000f0


	//----- nvinfo : EIATTR_SW_WAR
	.align		4
.L_14:
        /*0030*/ 	.byte	0x04, 0x36
        /*0032*/ 	.short	(.L_16 - .L_15)
.L_15:
        /*0034*/ 	.word	0x00000008
.L_16:


//--------------------- .nv.callgraph             --------------------------
	.section	.nv.callgraph,"",@"SHT_CUDA_CALLGRAPH"
	.align	4
	.sectionentsize	8
	.align		4
        /*0000*/ 	.word	0x00000000
	.align		4
        /*0004*/ 	.word	0xffffffff
	.align		4
        /*0008*/ 	.word	index@(_Z6doLoopv)
	.align		4
        /*000c*/ 	.word	index@(vprintf)
	.align		4
        /*0010*/ 	.word	0x00000000
	.align		4
        /*0014*/ 	.word	0xfffffffe
	.align		4
        /*0018*/ 	.word	0x00000000
	.align		4
        /*001c*/ 	.word	0xfffffffd
	.align		4
        /*0020*/ 	.word	0x00000000
	.align		4
        /*0024*/ 	.word	0xfffffffc


//--------------------- .nv.constant4             --------------------------
	.section	.nv.constant4,"a",@progbits
	.align	8
	.align		8
.nv.constant4:
        /*0000*/ 	.dword	vprintf
	.align		8
        /*0008*/ 	.dword	$str


//--------------------- .text._Z6doLoopv          --------------------------
	.section	.text._Z6doLoopv,"ax",@progbits
	.align	128
        .global         _Z6doLoopv
        .type           _Z6doLoopv,@function
        .size           _Z6doLoopv,(.L_x_2 - _Z6doLoopv)
        .other          _Z6doLoopv,@"STO_CUDA_ENTRY STV_DEFAULT"
_Z6doLoopv:
.text._Z6doLoopv:
[----:B------:R-:W0:Y:S01]  /*0000*/  LDC R1, c[0x0][0x37c] ;  /* 0x0000df00ff017b82 */ /* 0x000e220000000800 */
[----:B------:R-:W1:Y:S01]  /*0010*/  S2R R8, SR_TID.X ;  /* 0x0000000000087919 */ /* 0x000e620000002100 */
[----:B0-----:R-:W-:Y:S01]  /*0020*/  VIADD R1, R1, 0xfffffff8 ;  /* 0xfffffff801017836 */ /* 0x001fe20000000000 */
[----:B------:R-:W-:Y:S01]  /*0030*/  MOV R0, 0x0 ;  /* 0x0000000000007802 */ /* 0x000fe20000000f00 */
[----:B------:R-:W0:Y:S04]  /*0040*/  LDCU UR4, c[0x0][0x2f8] ;  /* 0x00005f00ff0477ac */ /* 0x000e280008000800 */
[----:B------:R2:W3:Y:S01]  /*0050*/  LDC.64 R2, c[0x4][R0] ;  /* 0x0100000000027b82 */ /* 0x0004e20000000a00 */
[----:B------:R-:W4:Y:S01]  /*0060*/  LDCU.64 UR6, c[0x4][0x8] ;  /* 0x01000100ff0677ac */ /* 0x000f220008000a00 */
[----:B------:R-:W5:Y:S01]  /*0070*/  LDCU UR5, c[0x0][0x2fc] ;  /* 0x00005f80ff0577ac */ /* 0x000f620008000800 */
[----:B0-----:R-:W-:Y:S01]  /*0080*/  IADD3 R6, P0, PT, R1, UR4, RZ ;  /* 0x0000000401067c10 */ /* 0x001fe2000ff1e0ff */
[----:B----4-:R-:W-:Y:S01]  /*0090*/  IMAD.U32 R4, RZ, RZ, UR6 ;  /* 0x00000006ff047e24 */ /* 0x010fe2000f8e00ff */
[----:B------:R-:W-:-:S03]  /*00a0*/  MOV R5, UR7 ;  /* 0x0000000700057c02 */ /* 0x000fc60008000f00 */
[----:B-----5:R-:W-:Y:S01]  /*00b0*/  IMAD.X R7, RZ, RZ, UR5, P0 ;  /* 0x00000005ff077e24 */ /* 0x020fe200080e06ff */
[----:B-1----:R2:W-:Y:S07]  /*00c0*/  STL [R1], R8 ;  /* 0x0000000801007387 */ /* 0x0025ee0000100800 */
[----:B------:R-:W-:-:S07]  /*00d0*/  LEPC R20, `(.L_x_0) ;  /* 0x000000001014794e */ /* 0x000fce0000000000 */
[----:B--23--:R-:W-:Y:S05]  /*00e0*/  CALL.ABS.NOINC R2 ;  /* 0x0000000002007343 */ /* 0x00cfea0003c00000 */
.L_x_0:
[----:B------:R-:W-:Y:S05]  /*00f0*/  EXIT ;  /* 0x000000000000794d */ /* 0x000fea0003800000 */
.L_x_1:
[----:B------:R-:W-:-:S00]  /*0100*/  BRA `(.L_x_1) ;  /* 0xfffffffc00fc7947 */ /* 0x000fc0000383ffff */
[----:B------:R-:W-:-:S00]  /*0110*/  NOP ;  /* 0x0000000000007918 */ /* 0x000fc00000000000 */
        /* <DEDUP_REMOVED lines=14> */
.L_x_2:


//--------------------- .nv.global.init           --------------------------
	.section	.nv.global.init,"aw",@progbits
.nv.global.init:
	.type		$str,@object
	.size		$str,(.L_0 - $str)
$str:
        /*0000*/ 	.byte	0x54, 0x68, 0x69, 0x73, 0x20, 0x69, 0x73, 0x20, 0x69, 0x74, 0x65, 0x72, 0x61, 0x74, 0x69, 0x6f
        /*0010*/ 	.byte	0x6e, 0x20, 0x6e, 0x75, 0x6d, 0x62, 0x65, 0x72, 0x20, 0x25, 0x64, 0x0a, 0x00
.L_0:


//--------------------- .nv.shared.reserved.0     --------------------------
	.section	.nv.shared.reserved.0,"aw",@nobits
	.weak		__nv_reservedSMEM_offset_0_alias
	.size		__nv_reservedSMEM_offset_0_alias, 0, 64
	.other		__nv_reservedSMEM_offset_0_alias,@"STO_CUDA_RESERVED_SHARED STV_DEFAULT"
__nv_reservedSMEM_offset_0_alias:
	.zero		0
	.zero		64


//--------------------- .nv.constant0._Z6doLoopv  --------------------------
	.section	.nv.constant0._Z6doLoopv,"a",@progbits
	.sectionflags	@""
	.align	4
.nv.constant0._Z6doLoopv:
	.zero		896


//--------------------- SYMBOLS --------------------------

	.type		.nv.reservedSmem.offset0,@object
	.size		.nv.reservedSmem.offset0,0x4
	.type		vprintf,@function
